//
// Generated by NVIDIA NVVM Compiler
//
// Compiler Build ID: CL-36424714
// Cuda compilation tools, release 13.0, V13.0.88
// Based on NVVM 20.0.0
//

.version 9.0
.target sm_100
.address_size 64

	// .globl	multiply_step

.visible .entry multiply_step(
	.param .u64 .ptr .align 1 multiply_step_param_0,
	.param .u64 .ptr .align 1 multiply_step_param_1,
	.param .u64 .ptr .align 1 multiply_step_param_2,
	.param .u64 .ptr .align 1 multiply_step_param_3
)
{
	.reg .pred 	%p<3>;
	.reg .b32 	%r<10>;
	.reg .b64 	%rd<18>;
	.reg .b64 	%fd<4>;

	ld.param.u64 	%rd11, [multiply_step_param_0];
	ld.param.u64 	%rd8, [multiply_step_param_1];
	ld.param.u64 	%rd9, [multiply_step_param_2];
	ld.param.u64 	%rd10, [multiply_step_param_3];
	cvta.to.global.u64 	%rd1, %rd11;
	mov.u32 	%r1, %ntid.x;
	mov.u32 	%r6, %ctaid.x;
	mov.u32 	%r7, %tid.x;
	mad.lo.s32 	%r9, %r1, %r6, %r7;
	cvt.s64.s32 	%rd17, %r9;
	ld.global.u64 	%rd12, [%rd1];
	setp.le.u64 	%p1, %rd12, %rd17;
	@%p1 bra 	$L__BB0_3;
	mov.u32 	%r8, %nctaid.x;
	mul.lo.s32 	%r3, %r8, %r1;
	cvta.to.global.u64 	%rd3, %rd8;
	cvta.to.global.u64 	%rd4, %rd10;
	cvta.to.global.u64 	%rd5, %rd9;
$L__BB0_2:
	shl.b64 	%rd13, %rd17, 3;
	add.s64 	%rd14, %rd3, %rd13;
	ld.global.f64 	%fd1, [%rd14];
	ld.global.f64 	%fd2, [%rd4];
	mul.f64 	%fd3, %fd1, %fd2;
	add.s64 	%rd15, %rd5, %rd13;
	st.global.f64 	[%rd15], %fd3;
	add.s32 	%r9, %r9, %r3;
	cvt.s64.s32 	%rd17, %r9;
	ld.global.u64 	%rd16, [%rd1];
	setp.gt.u64 	%p2, %rd16, %rd17;
	@%p2 bra 	$L__BB0_2;
$L__BB0_3:
	ret;

}
	// .globl	add_step
.visible .entry add_step(
	.param .u64 .ptr .align 1 add_step_param_0,
	.param .u64 .ptr .align 1 add_step_param_1,
	.param .u64 .ptr .align 1 add_step_param_2,
	.param .u64 .ptr .align 1 add_step_param_3
)
{
	.reg .pred 	%p<3>;
	.reg .b32 	%r<10>;
	.reg .b64 	%rd<19>;
	.reg .b64 	%fd<4>;

	ld.param.u64 	%rd11, [add_step_param_0];
	ld.param.u64 	%rd8, [add_step_param_1];
	ld.param.u64 	%rd9, [add_step_param_2];
	ld.param.u64 	%rd10, [add_step_param_3];
	cvta.to.global.u64 	%rd1, %rd11;
	mov.u32 	%r1, %ntid.x;
	mov.u32 	%r6, %ctaid.x;
	mov.u32 	%r7, %tid.x;
	mad.lo.s32 	%r9, %r1, %r6, %r7;
	cvt.s64.s32 	%rd18, %r9;
	ld.global.u64 	%rd12, [%rd1];
	setp.le.u64 	%p1, %rd12, %rd18;
	@%p1 bra 	$L__BB1_3;
	mov.u32 	%r8, %nctaid.x;
	mul.lo.s32 	%r3, %r8, %r1;
	cvta.to.global.u64 	%rd3, %rd8;
	cvta.to.global.u64 	%rd4, %rd9;
	cvta.to.global.u64 	%rd5, %rd10;
$L__BB1_2:
	shl.b64 	%rd13, %rd18, 3;
	add.s64 	%rd14, %rd3, %rd13;
	ld.global.f64 	%fd1, [%rd14];
	add.s64 	%rd15, %rd4, %rd13;
	ld.global.f64 	%fd2, [%rd15];
	add.f64 	%fd3, %fd1, %fd2;
	add.s64 	%rd16, %rd5, %rd13;
	st.global.f64 	[%rd16], %fd3;
	add.s32 	%r9, %r9, %r3;
	cvt.s64.s32 	%rd18, %r9;
	ld.global.u64 	%rd17, [%rd1];
	setp.gt.u64 	%p2, %rd17, %rd18;
	@%p2 bra 	$L__BB1_2;
$L__BB1_3:
	ret;

}
	// .globl	triad_step
.visible .entry triad_step(
	.param .u64 .ptr .align 1 triad_step_param_0,
	.param .u64 .ptr .align 1 triad_step_param_1,
	.param .u64 .ptr .align 1 triad_step_param_2,
	.param .u64 .ptr .align 1 triad_step_param_3,
	.param .u64 .ptr .align 1 triad_step_param_4
)
{
	.reg .pred 	%p<3>;
	.reg .b32 	%r<10>;
	.reg .b64 	%rd<21>;
	.reg .b64 	%fd<5>;

	ld.param.u64 	%rd13, [triad_step_param_0];
	ld.param.u64 	%rd9, [triad_step_param_1];
	ld.param.u64 	%rd10, [triad_step_param_2];
	ld.param.u64 	%rd11, [triad_step_param_3];
	ld.param.u64 	%rd12, [triad_step_param_4];
	cvta.to.global.u64 	%rd1, %rd13;
	mov.u32 	%r1, %ntid.x;
	mov.u32 	%r6, %ctaid.x;
	mov.u32 	%r7, %tid.x;
	mad.lo.s32 	%r9, %r1, %r6, %r7;
	cvt.s64.s32 	%rd20, %r9;
	ld.global.u64 	%rd14, [%rd1];
	setp.le.u64 	%p1, %rd14, %rd20;
	@%p1 bra 	$L__BB2_3;
	mov.u32 	%r8, %nctaid.x;
	mul.lo.s32 	%r3, %r8, %r1;
	cvta.to.global.u64 	%rd3, %rd9;
	cvta.to.global.u64 	%rd4, %rd10;
	cvta.to.global.u64 	%rd5, %rd12;
	cvta.to.global.u64 	%rd6, %rd11;
$L__BB2_2:
	shl.b64 	%rd15, %rd20, 3;
	add.s64 	%rd16, %rd3, %rd15;
	ld.global.f64 	%fd1, [%rd16];
	add.s64 	%rd17, %rd4, %rd15;
	ld.global.f64 	%fd2, [%rd17];
	ld.global.f64 	%fd3, [%rd5];
	fma.rn.f64 	%fd4, %fd2, %fd3, %fd1;
	add.s64 	%rd18, %rd6, %rd15;
	st.global.f64 	[%rd18], %fd4;
	add.s32 	%r9, %r9, %r3;
	cvt.s64.s32 	%rd20, %r9;
	ld.global.u64 	%rd19, [%rd1];
	setp.gt.u64 	%p2, %rd19, %rd20;
	@%p2 bra 	$L__BB2_2;
$L__BB2_3:
	ret;

}


// ===== COMPILED SASS (sm_100) =====

	.target	sm_100

	.elftype	@"ET_EXEC"


//--------------------- .note.nv.tkinfo           --------------------------
	.section	.note.nv.tkinfo,"",@"SHT_NOTE"
	.sectionflags	@"SHF_NOTE_NV_TKINFO"
	.tkinfo
        /*0018*/ 	.word	0x00000002
        /*0030*/ 	.string	""
        /*0030*/ 	.string	"ptxas"
        /*0030*/ 	.string	"Cuda compilation tools, release 13.0, V13.0.88"
        /*0030*/ 	.string	"Build cuda_13.0.r13.0/compiler.36424714_0"
        /*0030*/ 	.string	"-arch sm_100 -m 64 "



//--------------------- .note.nv.cuinfo           --------------------------
	.section	.note.nv.cuinfo,"",@"SHT_NOTE"
	.sectionflags	@"SHF_NOTE_NV_CUINFO"
        /*0018*/ 	.short	0x0002
        /*001a*/ 	.short	0x0064
        /*001c*/ 	.short	0x0082
	.zero		2


//--------------------- .nv.info                  --------------------------
	.section	.nv.info,"",@"SHT_CUDA_INFO"
	.align	4


	//----- nvinfo : EIATTR_REGCOUNT
	.align		4
        /*0000*/ 	.byte	0x04, 0x2f
        /*0002*/ 	.short	(.L_1 - .L_0)
	.align		4
.L_0:
        /*0004*/ 	.word	index@(multiply_step)
        /*0008*/ 	.word	0x00000012


	//----- nvinfo : EIATTR_FRAME_SIZE
	.align		4
.L_1:
        /*000c*/ 	.byte	0x04, 0x11
        /*000e*/ 	.short	(.L_3 - .L_2)
	.align		4
.L_2:
        /*0010*/ 	.word	index@(multiply_step)
        /*0014*/ 	.word	0x00000000


	//----- nvinfo : EIATTR_REGCOUNT
	.align		4
.L_3:
        /*0018*/ 	.byte	0x04, 0x2f
        /*001a*/ 	.short	(.L_5 - .L_4)
	.align		4
.L_4:
        /*001c*/ 	.word	index@(add_step)
        /*0020*/ 	.word	0x00000012


	//----- nvinfo : EIATTR_FRAME_SIZE
	.align		4
.L_5:
        /*0024*/ 	.byte	0x04, 0x11
        /*0026*/ 	.short	(.L_7 - .L_6)
	.align		4
.L_6:
        /*0028*/ 	.word	index@(add_step)
        /*002c*/ 	.word	0x00000000


	//----- nvinfo : EIATTR_REGCOUNT
	.align		4
.L_7:
        /*0030*/ 	.byte	0x04, 0x2f
        /*0032*/ 	.short	(.L_9 - .L_8)
	.align		4
.L_8:
        /*0034*/ 	.word	index@(triad_step)
        /*0038*/ 	.word	0x00000014


	//----- nvinfo : EIATTR_FRAME_SIZE
	.align		4
.L_9:
        /*003c*/ 	.byte	0x04, 0x11
        /*003e*/ 	.short	(.L_11 - .L_10)
	.align		4
.L_10:
        /*0040*/ 	.word	index@(triad_step)
        /*0044*/ 	.word	0x00000000


	//----- nvinfo : EIATTR_MIN_STACK_SIZE
	.align		4
.L_11:
        /*0048*/ 	.byte	0x04, 0x12
        /*004a*/ 	.short	(.L_13 - .L_12)
	.align		4
.L_12:
        /*004c*/ 	.word	index@(triad_step)
        /*0050*/ 	.word	0x00000000


	//----- nvinfo : EIATTR_MIN_STACK_SIZE
	.align		4
.L_13:
        /*0054*/ 	.byte	0x04, 0x12
        /*0056*/ 	.short	(.L_15 - .L_14)
	.align		4
.L_14:
        /*0058*/ 	.word	index@(add_step)
        /*005c*/ 	.word	0x00000000


	//----- nvinfo : EIATTR_MIN_STACK_SIZE
	.align		4
.L_15:
        /*0060*/ 	.byte	0x04, 0x12
        /*0062*/ 	.short	(.L_17 - .L_16)
	.align		4
.L_16:
        /*0064*/ 	.word	index@(multiply_step)
        /*0068*/ 	.word	0x00000000
.L_17:


//--------------------- .nv.compat                --------------------------
	.section	.nv.compat,"",@"SHT_CUDA_COMPAT_INFO"
	.align	4
        /*0000*/ 	.byte	0x02, 0x09, 0x00, 0x00, 0x02, 0x02, 0x01, 0x00, 0x02, 0x05, 0x05, 0x00, 0x03, 0x07, 0x01, 0x01
        /*0010*/ 	.byte	0x02, 0x03, 0x00, 0x00, 0x02, 0x06, 0x01, 0x00, 0x04, 0x0b, 0x08, 0x00, 0x01, 0x00, 0x00, 0x00
        /*0020*/ 	.byte	0x00, 0x00, 0x00, 0x00


//--------------------- .nv.info.triad_step       --------------------------
	.section	.nv.info.triad_step,"",@"SHT_CUDA_INFO"
	.sectionflags	@""
	.align	4


	//----- nvinfo : EIATTR_CUDA_API_VERSION
	.align		4
        /*0000*/ 	.byte	0x04, 0x37
        /*0002*/ 	.short	(.L_19 - .L_18)
.L_18:
        /*0004*/ 	.word	0x00000082


	//----- nvinfo : EIATTR_KPARAM_INFO
	.align		4
.L_19:
        /*0008*/ 	.byte	0x04, 0x17
        /*000a*/ 	.short	(.L_21 - .L_20)
.L_20:
        /*000c*/ 	.word	0x00000000
        /*0010*/ 	.short	0x0004
        /*0012*/ 	.short	0x0020
        /*0014*/ 	.byte	0x00, 0xf5, 0x21, 0x00


	//----- nvinfo : EIATTR_KPARAM_INFO
	.align		4
.L_21:
        /*0018*/ 	.byte	0x04, 0x17
        /*001a*/ 	.short	(.L_23 - .L_22)
.L_22:
        /*001c*/ 	.word	0x00000000
        /*0020*/ 	.short	0x0003
        /*0022*/ 	.short	0x0018
        /*0024*/ 	.byte	0x00, 0xf5, 0x21, 0x00


	//----- nvinfo : EIATTR_KPARAM_INFO
	.align		4
.L_23:
        /*0028*/ 	.byte	0x04, 0x17
        /*002a*/ 	.short	(.L_25 - .L_24)
.L_24:
        /*002c*/ 	.word	0x00000000
        /*0030*/ 	.short	0x0002
        /*0032*/ 	.short	0x0010
        /*0034*/ 	.byte	0x00, 0xf5, 0x21, 0x00


	//----- nvinfo : EIATTR_KPARAM_INFO
	.align		4
.L_25:
        /*0038*/ 	.byte	0x04, 0x17
        /*003a*/ 	.short	(.L_27 - .L_26)
.L_26:
        /*003c*/ 	.word	0x00000000
        /*0040*/ 	.short	0x0001
        /*0042*/ 	.short	0x0008
        /*0044*/ 	.byte	0x00, 0xf5, 0x21, 0x00


	//----- nvinfo : EIATTR_KPARAM_INFO
	.align		4
.L_27:
        /*0048*/ 	.byte	0x04, 0x17
        /*004a*/ 	.short	(.L_29 - .L_28)
.L_28:
        /*004c*/ 	.word	0x00000000
        /*0050*/ 	.short	0x0000
        /*0052*/ 	.short	0x0000
        /*0054*/ 	.byte	0x00, 0xf5, 0x21, 0x00


	//----- nvinfo : EIATTR_SPARSE_MMA_MASK
	.align		4
.L_29:
        /*0058*/ 	.byte	0x03, 0x50
        /*005a*/ 	.short	0x0000


	//----- nvinfo : EIATTR_MAXREG_COUNT
	.align		4
        /*005c*/ 	.byte	0x03, 0x1b
        /*005e*/ 	.short	0x00ff


	//----- nvinfo : EIATTR_MERCURY_ISA_VERSION
	.align		4
        /*0060*/ 	.byte	0x03, 0x5f
        /*0062*/ 	.short	0x0101


	//----- nvinfo : EIATTR_VRC_CTA_INIT_COUNT
	.align		4
        /*0064*/ 	.byte	0x02, 0x4a
	.zero		1
	.zero		1


	//----- nvinfo : EIATTR_EXIT_INSTR_OFFSETS
	.align		4
        /*0068*/ 	.byte	0x04, 0x1c
        /*006a*/ 	.short	(.L_31 - .L_30)


	//   ....[0]....
.L_30:
        /*006c*/ 	.word	0x000000b0


	//   ....[1]....
        /*0070*/ 	.word	0x00000280


	//----- nvinfo : EIATTR_CRS_STACK_SIZE
	.align		4
.L_31:
        /*0074*/ 	.byte	0x04, 0x1e
        /*0076*/ 	.short	(.L_33 - .L_32)
.L_32:
        /*0078*/ 	.word	0x00000000


	//----- nvinfo : EIATTR_CBANK_PARAM_SIZE
	.align		4
.L_33:
        /*007c*/ 	.byte	0x03, 0x19
        /*007e*/ 	.short	0x0028


	//----- nvinfo : EIATTR_PARAM_CBANK
	.align		4
        /*0080*/ 	.byte	0x04, 0x0a
        /*0082*/ 	.short	(.L_35 - .L_34)
	.align		4
.L_34:
        /*0084*/ 	.word	index@(.nv.constant0.triad_step)
        /*0088*/ 	.short	0x0380
        /*008a*/ 	.short	0x0028


	//----- nvinfo : EIATTR_SW_WAR
	.align		4
.L_35:
        /*008c*/ 	.byte	0x04, 0x36
        /*008e*/ 	.short	(.L_37 - .L_36)
.L_36:
        /*0090*/ 	.word	0x00000008
.L_37:


//--------------------- .nv.info.add_step         --------------------------
	.section	.nv.info.add_step,"",@"SHT_CUDA_INFO"
	.sectionflags	@""
	.align	4


	//----- nvinfo : EIATTR_CUDA_API_VERSION
	.align		4
        /*0000*/ 	.byte	0x04, 0x37
        /*0002*/ 	.short	(.L_39 - .L_38)
.L_38:
        /*0004*/ 	.word	0x00000082


	//----- nvinfo : EIATTR_KPARAM_INFO
	.align		4
.L_39:
        /*0008*/ 	.byte	0x04, 0x17
        /*000a*/ 	.short	(.L_41 - .L_40)
.L_40:
        /*000c*/ 	.word	0x00000000
        /*0010*/ 	.short	0x0003
        /*0012*/ 	.short	0x0018
        /*0014*/ 	.byte	0x00, 0xf5, 0x21, 0x00


	//----- nvinfo : EIATTR_KPARAM_INFO
	.align		4
.L_41:
        /*0018*/ 	.byte	0x04, 0x17
        /*001a*/ 	.short	(.L_43 - .L_42)
.L_42:
        /*001c*/ 	.word	0x00000000
        /*0020*/ 	.short	0x0002
        /*0022*/ 	.short	0x0010
        /*0024*/ 	.byte	0x00, 0xf5, 0x21, 0x00


	//----- nvinfo : EIATTR_KPARAM_INFO
	.align		4
.L_43:
        /*0028*/ 	.byte	0x04, 0x17
        /*002a*/ 	.short	(.L_45 - .L_44)
.L_44:
        /*002c*/ 	.word	0x00000000
        /*0030*/ 	.short	0x0001
        /*0032*/ 	.short	0x0008
        /*0034*/ 	.byte	0x00, 0xf5, 0x21, 0x00


	//----- nvinfo : EIATTR_KPARAM_INFO
	.align		4
.L_45:
        /*0038*/ 	.byte	0x04, 0x17
        /*003a*/ 	.short	(.L_47 - .L_46)
.L_46:
        /*003c*/ 	.word	0x00000000
        /*0040*/ 	.short	0x0000
        /*0042*/ 	.short	0x0000
        /*0044*/ 	.byte	0x00, 0xf5, 0x21, 0x00


	//----- nvinfo : EIATTR_SPARSE_MMA_MASK
	.align		4
.L_47:
        /*0048*/ 	.byte	0x03, 0x50
        /*004a*/ 	.short	0x0000


	//----- nvinfo : EIATTR_MAXREG_COUNT
	.align		4
        /*004c*/ 	.byte	0x03, 0x1b
        /*004e*/ 	.short	0x00ff


	//----- nvinfo : EIATTR_MERCURY_ISA_VERSION
	.align		4
        /*0050*/ 	.byte	0x03, 0x5f
        /*0052*/ 	.short	0x0101


	//----- nvinfo : EIATTR_VRC_CTA_INIT_COUNT
	.align		4
        /*0054*/ 	.byte	0x02, 0x4a
	.zero		1
	.zero		1


	//----- nvinfo : EIATTR_EXIT_INSTR_OFFSETS
	.align		4
        /*0058*/ 	.byte	0x04, 0x1c
        /*005a*/ 	.short	(.L_49 - .L_48)


	//   ....[0]....
.L_48:
        /*005c*/ 	.word	0x000000b0


	//   ....[1]....
        /*0060*/ 	.word	0x00000250


	//----- nvinfo : EIATTR_CRS_STACK_SIZE
	.align		4
.L_49:
        /*0064*/ 	.byte	0x04, 0x1e
        /*0066*/ 	.short	(.L_51 - .L_50)
.L_50:
        /*0068*/ 	.word	0x00000000


	//----- nvinfo : EIATTR_CBANK_PARAM_SIZE
	.align		4
.L_51:
        /*006c*/ 	.byte	0x03, 0x19
        /*006e*/ 	.short	0x0020


	//----- nvinfo : EIATTR_PARAM_CBANK
	.align		4
        /*0070*/ 	.byte	0x04, 0x0a
        /*0072*/ 	.short	(.L_53 - .L_52)
	.align		4
.L_52:
        /*0074*/ 	.word	index@(.nv.constant0.add_step)
        /*0078*/ 	.short	0x0380
        /*007a*/ 	.short	0x0020


	//----- nvinfo : EIATTR_SW_WAR
	.align		4
.L_53:
        /*007c*/ 	.byte	0x04, 0x36
        /*007e*/ 	.short	(.L_55 - .L_54)
.L_54:
        /*0080*/ 	.word	0x00000008
.L_55:


//--------------------- .nv.info.multiply_step    --------------------------
	.section	.nv.info.multiply_step,"",@"SHT_CUDA_INFO"
	.sectionflags	@""
	.align	4


	//----- nvinfo : EIATTR_CUDA_API_VERSION
	.align		4
        /*0000*/ 	.byte	0x04, 0x37
        /*0002*/ 	.short	(.L_57 - .L_56)
.L_56:
        /*0004*/ 	.word	0x00000082


	//----- nvinfo : EIATTR_KPARAM_INFO
	.align		4
.L_57:
        /*0008*/ 	.byte	0x04, 0x17
        /*000a*/ 	.short	(.L_59 - .L_58)
.L_58:
        /*000c*/ 	.word	0x00000000
        /*0010*/ 	.short	0x0003
        /*0012*/ 	.short	0x0018
        /*0014*/ 	.byte	0x00, 0xf5, 0x21, 0x00


	//----- nvinfo : EIATTR_KPARAM_INFO
	.align		4
.L_59:
        /*0018*/ 	.byte	0x04, 0x17
        /*001a*/ 	.short	(.L_61 - .L_60)
.L_60:
        /*001c*/ 	.word	0x00000000
        /*0020*/ 	.short	0x0002
        /*0022*/ 	.short	0x0010
        /*0024*/ 	.byte	0x00, 0xf5, 0x21, 0x00


	//----- nvinfo : EIATTR_KPARAM_INFO
	.align		4
.L_61:
        /*0028*/ 	.byte	0x04, 0x17
        /*002a*/ 	.short	(.L_63 - .L_62)
.L_62:
        /*002c*/ 	.word	0x00000000
        /*0030*/ 	.short	0x0001
        /*0032*/ 	.short	0x0008
        /*0034*/ 	.byte	0x00, 0xf5, 0x21, 0x00


	//----- nvinfo : EIATTR_KPARAM_INFO
	.align		4
.L_63:
        /*0038*/ 	.byte	0x04, 0x17
        /*003a*/ 	.short	(.L_65 - .L_64)
.L_64:
        /*003c*/ 	.word	0x00000000
        /*0040*/ 	.short	0x0000
        /*0042*/ 	.short	0x0000
        /*0044*/ 	.byte	0x00, 0xf5, 0x21, 0x00


	//----- nvinfo : EIATTR_SPARSE_MMA_MASK
	.align		4
.L_65:
        /*0048*/ 	.byte	0x03, 0x50
        /*004a*/ 	.short	0x0000


	//----- nvinfo : EIATTR_MAXREG_COUNT
	.align		4
        /*004c*/ 	.byte	0x03, 0x1b
        /*004e*/ 	.short	0x00ff


	//----- nvinfo : EIATTR_MERCURY_ISA_VERSION
	.align		4
        /*0050*/ 	.byte	0x03, 0x5f
        /*0052*/ 	.short	0x0101


	//----- nvinfo : EIATTR_VRC_CTA_INIT_COUNT
	.align		4
        /*0054*/ 	.byte	0x02, 0x4a
	.zero		1
	.zero		1


	//----- nvinfo : EIATTR_EXIT_INSTR_OFFSETS
	.align		4
        /*0058*/ 	.byte	0x04, 0x1c
        /*005a*/ 	.short	(.L_67 - .L_66)


	//   ....[0]....
.L_66:
        /*005c*/ 	.word	0x000000b0


	//   ....[1]....
        /*0060*/ 	.word	0x00000250


	//----- nvinfo : EIATTR_CRS_STACK_SIZE
	.align		4
.L_67:
        /*0064*/ 	.byte	0x04, 0x1e
        /*0066*/ 	.short	(.L_69 - .L_68)
.L_68:
        /*0068*/ 	.word	0x00000000


	//----- nvinfo : EIATTR_CBANK_PARAM_SIZE
	.align		4
.L_69:
        /*006c*/ 	.byte	0x03, 0x19
        /*006e*/ 	.short	0x0020


	//----- nvinfo : EIATTR_PARAM_CBANK
	.align		4
        /*0070*/ 	.byte	0x04, 0x0a
        /*0072*/ 	.short	(.L_71 - .L_70)
	.align		4
.L_70:
        /*0074*/ 	.word	index@(.nv.constant0.multiply_step)
        /*0078*/ 	.short	0x0380
        /*007a*/ 	.short	0x0020


	//----- nvinfo : EIATTR_SW_WAR
	.align		4
.L_71:
        /*007c*/ 	.byte	0x04, 0x36
        /*007e*/ 	.short	(.L_73 - .L_72)
.L_72:
        /*0080*/ 	.word	0x00000008
.L_73:


//--------------------- .nv.callgraph             --------------------------
	.section	.nv.callgraph,"",@"SHT_CUDA_CALLGRAPH"
	.align	4
	.sectionentsize	8
	.align		4
        /*0000*/ 	.word	0x00000000
	.align		4
        /*0004*/ 	.word	0xffffffff
	.align		4
        /*0008*/ 	.word	0x00000000
	.align		4
        /*000c*/ 	.word	0xfffffffe
	.align		4
        /*0010*/ 	.word	0x00000000
	.align		4
        /*0014*/ 	.word	0xfffffffd
	.align		4
        /*0018*/ 	.word	0x00000000
	.align		4
        /*001c*/ 	.word	0xfffffffc


//--------------------- .text.triad_step          --------------------------
	.section	.text.triad_step,"ax",@progbits
	.align	128
        .global         triad_step
        .type           triad_step,@function
        .size           triad_step,(.L_x_6 - triad_step)
        .other          triad_step,@"STO_CUDA_ENTRY STV_DEFAULT"
triad_step:
.text.triad_step:
[----:B------:R-:W-:Y:S08]  /*0000*/  LDC R1, c[0x0][0x37c] ;  /* 0x0000df00ff017b82 */ /* 0x000ff00000000800 */
[----:B------:R-:W0:Y:S01]  /*0010*/  LDC.64 R2, c[0x0][0x380] ;  /* 0x0000e000ff027b82 */ /* 0x000e220000000a00 */
[----:B------:R-:W0:Y:S02]  /*0020*/  LDCU.64 UR6, c[0x0][0x358] ;  /* 0x00006b00ff0677ac */ /* 0x000e240008000a00 */
[----:B0-----:R-:W2:Y:S01]  /*0030*/  LDG.E.64 R4, desc[UR6][R2.64] ;  /* 0x0000000602047981 */ /* 0x001ea2000c1e1b00 */
[----:B------:R-:W0:Y:S01]  /*0040*/  LDCU UR4, c[0x0][0x360] ;  /* 0x00006c00ff0477ac */ /* 0x000e220008000800 */
[----:B------:R-:W0:Y:S01]  /*0050*/  S2R R7, SR_CTAID.X ;  /* 0x0000000000077919 */ /* 0x000e220000002500 */
[----:B------:R-:W0:Y:S02]  /*0060*/  S2R R0, SR_TID.X ;  /* 0x0000000000007919 */ /* 0x000e240000002100 */
[----:B0-----:R-:W-:-:S05]  /*0070*/  IMAD R7, R7, UR4, R0 ;  /* 0x0000000407077c24 */ /* 0x001fca000f8e0200 */
[----:B------:R-:W-:Y:S02]  /*0080*/  SHF.R.S32.HI R9, RZ, 0x1f, R7 ;  /* 0x0000001fff097819 */ /* 0x000fe40000011407 */
[----:B--2---:R-:W-:-:S04]  /*0090*/  ISETP.GT.U32.AND P0, PT, R4, R7, PT ;  /* 0x000000070400720c */ /* 0x004fc80003f04070 */
[----:B------:R-:W-:-:S13]  /*00a0*/  ISETP.GT.U32.AND.EX P0, PT, R5, R9, PT, P0 ;  /* 0x000000090500720c */ /* 0x000fda0003f04100 */
[----:B------:R-:W-:Y:S05]  /*00b0*/  @!P0 EXIT ;  /* 0x000000000000894d */ /* 0x000fea0003800000 */
[----:B------:R-:W0:Y:S01]  /*00c0*/  LDC.64 R4, c[0x0][0x3a0] ;  /* 0x0000e800ff047b82 */ /* 0x000e220000000a00 */
[----:B------:R-:W1:Y:S01]  /*00d0*/  LDCU UR5, c[0x0][0x370] ;  /* 0x00006e00ff0577ac */ /* 0x000e620008000800 */
[----:B------:R-:W-:Y:S02]  /*00e0*/  IMAD.MOV.U32 R10, RZ, RZ, R9 ;  /* 0x000000ffff0a7224 */ /* 0x000fe400078e0009 */
[--C-:B------:R-:W-:Y:S01]  /*00f0*/  IMAD.MOV.U32 R0, RZ, RZ, R7.reuse ;  /* 0x000000ffff007224 */ /* 0x100fe200078e0007 */
[----:B------:R-:W2:Y:S01]  /*0100*/  LDCU.64 UR8, c[0x0][0x388] ;  /* 0x00007100ff0877ac */ /* 0x000ea20008000a00 */
[----:B------:R-:W-:Y:S01]  /*0110*/  IMAD.MOV.U32 R11, RZ, RZ, R7 ;  /* 0x000000ffff0b7224 */ /* 0x000fe200078e0007 */
[----:B------:R-:W3:Y:S01]  /*0120*/  LDCU.128 UR12, c[0x0][0x390] ;  /* 0x00007200ff0c77ac */ /* 0x000ee20008000c00 */
[----:B-1----:R-:W-:-:S12]  /*0130*/  UIMAD UR4, UR4, UR5, URZ ;  /* 0x00000005040472a4 */ /* 0x002fd8000f8e02ff */
.L_x_0:
[C---:B------:R-:W-:Y:S01]  /*0140*/  IMAD.SHL.U32 R16, R11.reuse, 0x8, RZ ;  /* 0x000000080b107824 */ /* 0x040fe200078e00ff */
[----:B------:R-:W-:Y:S02]  /*0150*/  SHF.L.U64.HI R17, R11, 0x3, R10 ;  /* 0x000000030b117819 */ /* 0x000fe4000001020a */
[----:B0-----:R-:W4:Y:S02]  /*0160*/  LDG.E.64 R10, desc[UR6][R4.64] ;  /* 0x00000006040a7981 */ /* 0x001f24000c1e1b00 */
[C---:B--2---:R-:W-:Y:S02]  /*0170*/  IADD3 R12, P0, PT, R16.reuse, UR8, RZ ;  /* 0x00000008100c7c10 */ /* 0x044fe4000ff1e0ff */
[----:B---3--:R-:W-:Y:S02]  /*0180*/  IADD3 R14, P1, PT, R16, UR12, RZ ;  /* 0x0000000c100e7c10 */ /* 0x008fe4000ff3e0ff */
[C---:B------:R-:W-:Y:S02]  /*0190*/  IADD3.X R13, PT, PT, R17.reuse, UR9, RZ, P0, !PT ;  /* 0x00000009110d7c10 */ /* 0x040fe400087fe4ff */
[----:B------:R-:W-:-:S03]  /*01a0*/  IADD3.X R15, PT, PT, R17, UR13, RZ, P1, !PT ;  /* 0x0000000d110f7c10 */ /* 0x000fc60008ffe4ff */
[----:B------:R-:W4:Y:S04]  /*01b0*/  LDG.E.64 R6, desc[UR6][R12.64] ;  /* 0x000000060c067981 */ /* 0x000f28000c1e1b00 */
[----:B------:R-:W4:Y:S01]  /*01c0*/  LDG.E.64 R8, desc[UR6][R14.64] ;  /* 0x000000060e087981 */ /* 0x000f22000c1e1b00 */
[----:B------:R-:W-:-:S04]  /*01d0*/  IADD3 R16, P0, PT, R16, UR14, RZ ;  /* 0x0000000e10107c10 */ /* 0x000fc8000ff1e0ff */
[----:B------:R-:W-:Y:S01]  /*01e0*/  IADD3.X R17, PT, PT, R17, UR15, RZ, P0, !PT ;  /* 0x0000000f11117c10 */ /* 0x000fe200087fe4ff */
[----:B----4-:R-:W-:-:S07]  /*01f0*/  DFMA R6, R8, R10, R6 ;  /* 0x0000000a0806722b */ /* 0x010fce0000000006 */
[----:B------:R1:W-:Y:S04]  /*0200*/  STG.E.64 desc[UR6][R16.64], R6 ;  /* 0x0000000610007986 */ /* 0x0003e8000c101b06 */
[----:B------:R-:W2:Y:S01]  /*0210*/  LDG.E.64 R8, desc[UR6][R2.64] ;  /* 0x0000000602087981 */ /* 0x000ea2000c1e1b00 */
[----:B------:R-:W-:-:S05]  /*0220*/  VIADD R11, R0, UR4 ;  /* 0x00000004000b7c36 */ /* 0x000fca0008000000 */
[--C-:B------:R-:W-:Y:S01]  /*0230*/  SHF.R.S32.HI R10, RZ, 0x1f, R11.reuse ;  /* 0x0000001fff0a7819 */ /* 0x100fe2000001140b */
[----:B------:R-:W-:Y:S01]  /*0240*/  IMAD.MOV.U32 R0, RZ, RZ, R11 ;  /* 0x000000ffff007224 */ /* 0x000fe200078e000b */
[----:B--2---:R-:W-:-:S04]  /*0250*/  ISETP.GT.U32.AND P0, PT, R8, R11, PT ;  /* 0x0000000b0800720c */ /* 0x004fc80003f04070 */
[----:B------:R-:W-:-:S13]  /*0260*/  ISETP.GT.U32.AND.EX P0, PT, R9, R10, PT, P0 ;  /* 0x0000000a0900720c */ /* 0x000fda0003f04100 */
[----:B-1----:R-:W-:Y:S05]  /*0270*/  @P0 BRA `(.L_x_0) ;  /* 0xfffffffc00b00947 */ /* 0x002fea000383ffff */
[----:B------:R-:W-:Y:S05]  /*0280*/  EXIT ;  /* 0x000000000000794d */ /* 0x000fea0003800000 */
.L_x_1:
[----:B------:R-:W-:-:S00]  /*0290*/  BRA `(.L_x_1) ;  /* 0xfffffffc00fc7947 */ /* 0x000fc0000383ffff */
[----:B------:R-:W-:-:S00]  /*02a0*/  NOP ;  /* 0x0000000000007918 */ /* 0x000fc00000000000 */
        /* <DEDUP_REMOVED lines=13> */
.L_x_6:


//--------------------- .text.add_step            --------------------------
	.section	.text.add_step,"ax",@progbits
	.align	128
        .global         add_step
        .type           add_step,@function
        .size           add_step,(.L_x_7 - add_step)
        .other          add_step,@"STO_CUDA_ENTRY STV_DEFAULT"
add_step:
.text.add_step:
        /* <DEDUP_REMOVED lines=12> */
[----:B------:R-:W0:Y:S01]  /*00c0*/  LDCU UR5, c[0x0][0x370] ;  /* 0x00006e00ff0577ac */ /* 0x000e220008000800 */
[--C-:B------:R-:W-:Y:S02]  /*00d0*/  IMAD.MOV.U32 R0, RZ, RZ, R7.reuse ;  /* 0x000000ffff007224 */ /* 0x100fe400078e0007 */
[----:B------:R-:W-:Y:S01]  /*00e0*/  IMAD.MOV.U32 R15, RZ, RZ, R7 ;  /* 0x000000ffff0f7224 */ /* 0x000fe200078e0007 */
[----:B------:R-:W1:Y:S01]  /*00f0*/  LDCU.64 UR8, c[0x0][0x388] ;  /* 0x00007100ff0877ac */ /* 0x000e620008000a00 */
[----:B------:R-:W2:Y:S01]  /*0100*/  LDCU.128 UR12, c[0x0][0x390] ;  /* 0x00007200ff0c77ac */ /* 0x000ea20008000c00 */
[----:B0-----:R-:W-:-:S12]  /*0110*/  UIMAD UR4, UR4, UR5, URZ ;  /* 0x00000005040472a4 */ /* 0x001fd8000f8e02ff */
.L_x_2:
[C---:B------:R-:W-:Y:S01]  /*0120*/  IMAD.SHL.U32 R12, R15.reuse, 0x8, RZ ;  /* 0x000000080f0c7824 */ /* 0x040fe200078e00ff */
[----:B------:R-:W-:-:S04]  /*0130*/  SHF.L.U64.HI R13, R15, 0x3, R9 ;  /* 0x000000030f0d7819 */ /* 0x000fc80000010209 */
[C---:B-1----:R-:W-:Y:S02]  /*0140*/  IADD3 R8, P0, PT, R12.reuse, UR8, RZ ;  /* 0x000000080c087c10 */ /* 0x042fe4000ff1e0ff */
[----:B--2---:R-:W-:Y:S02]  /*0150*/  IADD3 R10, P1, PT, R12, UR12, RZ ;  /* 0x0000000c0c0a7c10 */ /* 0x004fe4000ff3e0ff */
[C---:B------:R-:W-:Y:S02]  /*0160*/  IADD3.X R9, PT, PT, R13.reuse, UR9, RZ, P0, !PT ;  /* 0x000000090d097c10 */ /* 0x040fe400087fe4ff */
[----:B------:R-:W-:-:S03]  /*0170*/  IADD3.X R11, PT, PT, R13, UR13, RZ, P1, !PT ;  /* 0x0000000d0d0b7c10 */ /* 0x000fc60008ffe4ff */
[----:B------:R-:W2:Y:S04]  /*0180*/  LDG.E.64 R4, desc[UR6][R8.64] ;  /* 0x0000000608047981 */ /* 0x000ea8000c1e1b00 */
[----:B------:R-:W2:Y:S01]  /*0190*/  LDG.E.64 R6, desc[UR6][R10.64] ;  /* 0x000000060a067981 */ /* 0x000ea2000c1e1b00 */
[----:B------:R-:W-:-:S04]  /*01a0*/  IADD3 R12, P0, PT, R12, UR14, RZ ;  /* 0x0000000e0c0c7c10 */ /* 0x000fc8000ff1e0ff */
[----:B------:R-:W-:Y:S01]  /*01b0*/  IADD3.X R13, PT, PT, R13, UR15, RZ, P0, !PT ;  /* 0x0000000f0d0d7c10 */ /* 0x000fe200087fe4ff */
[----:B--2---:R-:W-:-:S07]  /*01c0*/  DADD R4, R4, R6 ;  /* 0x0000000004047229 */ /* 0x004fce0000000006 */
[----:B------:R0:W-:Y:S04]  /*01d0*/  STG.E.64 desc[UR6][R12.64], R4 ;  /* 0x000000040c007986 */ /* 0x0001e8000c101b06 */
[----:B------:R-:W2:Y:S01]  /*01e0*/  LDG.E.64 R6, desc[UR6][R2.64] ;  /* 0x0000000602067981 */ /* 0x000ea2000c1e1b00 */
[----:B------:R-:W-:-:S04]  /*01f0*/  VIADD R15, R0, UR4 ;  /* 0x00000004000f7c36 */ /* 0x000fc80008000000 */
[--C-:B------:R-:W-:Y:S01]  /*0200*/  IMAD.MOV.U32 R0, RZ, RZ, R15.reuse ;  /* 0x000000ffff007224 */ /* 0x100fe200078e000f */
[----:B------:R-:W-:Y:S02]  /*0210*/  SHF.R.S32.HI R9, RZ, 0x1f, R15 ;  /* 0x0000001fff097819 */ /* 0x000fe4000001140f */
[----:B--2---:R-:W-:-:S04]  /*0220*/  ISETP.GT.U32.AND P0, PT, R6, R15, PT ;  /* 0x0000000f0600720c */ /* 0x004fc80003f04070 */
[----:B------:R-:W-:-:S13]  /*0230*/  ISETP.GT.U32.AND.EX P0, PT, R7, R9, PT, P0 ;  /* 0x000000090700720c */ /* 0x000fda0003f04100 */
[----:B0-----:R-:W-:Y:S05]  /*0240*/  @P0 BRA `(.L_x_2) ;  /* 0xfffffffc00b40947 */ /* 0x001fea000383ffff */
[----:B------:R-:W-:Y:S05]  /*0250*/  EXIT ;  /* 0x000000000000794d */ /* 0x000fea0003800000 */
.L_x_3:
        /* <DEDUP_REMOVED lines=10> */
.L_x_7:


//--------------------- .text.multiply_step       --------------------------
	.section	.text.multiply_step,"ax",@progbits
	.align	128
        .global         multiply_step
        .type           multiply_step,@function
        .size           multiply_step,(.L_x_8 - multiply_step)
        .other          multiply_step,@"STO_CUDA_ENTRY STV_DEFAULT"
multiply_step:
.text.multiply_step:
        /* <DEDUP_REMOVED lines=18> */
[----:B------:R-:W3:Y:S01]  /*0120*/  LDCU.64 UR10, c[0x0][0x390] ;  /* 0x00007200ff0a77ac */ /* 0x000ee20008000a00 */
[----:B-1----:R-:W-:-:S12]  /*0130*/  UIMAD UR4, UR4, UR5, URZ ;  /* 0x00000005040472a4 */ /* 0x002fd8000f8e02ff */
.L_x_4:
[C---:B------:R-:W-:Y:S01]  /*0140*/  IMAD.SHL.U32 R12, R15.reuse, 0x8, RZ ;  /* 0x000000080f0c7824 */ /* 0x040fe200078e00ff */
[----:B------:R-:W-:Y:S01]  /*0150*/  SHF.L.U64.HI R13, R15, 0x3, R14 ;  /* 0x000000030f0d7819 */ /* 0x000fe2000001020e */
[----:B0-----:R-:W4:Y:S03]  /*0160*/  LDG.E.64 R8, desc[UR6][R4.64] ;  /* 0x0000000604087981 */ /* 0x001f26000c1e1b00 */
[----:B--2---:R-:W-:-:S04]  /*0170*/  IADD3 R10, P0, PT, R12, UR8, RZ ;  /* 0x000000080c0a7c10 */ /* 0x004fc8000ff1e0ff */
[----:B------:R-:W-:-:S05]  /*0180*/  IADD3.X R11, PT, PT, R13, UR9, RZ, P0, !PT ;  /* 0x000000090d0b7c10 */ /* 0x000fca00087fe4ff */
[----:B------:R-:W4:Y:S01]  /*0190*/  LDG.E.64 R6, desc[UR6][R10.64] ;  /* 0x000000060a067981 */ /* 0x000f22000c1e1b00 */
[----:B---3--:R-:W-:-:S04]  /*01a0*/  IADD3 R12, P0, PT, R12, UR10, RZ ;  /* 0x0000000a0c0c7c10 */ /* 0x008fc8000ff1e0ff */
[----:B------:R-:W-:Y:S01]  /*01b0*/  IADD3.X R13, PT, PT, R13, UR11, RZ, P0, !PT ;  /* 0x0000000b0d0d7c10 */ /* 0x000fe200087fe4ff */
[----:B----4-:R-:W-:-:S07]  /*01c0*/  DMUL R6, R6, R8 ;  /* 0x0000000806067228 */ /* 0x010fce0000000000 */
        /* <DEDUP_REMOVED lines=9> */
.L_x_5:
        /* <DEDUP_REMOVED lines=10> */
.L_x_8:


//--------------------- .nv.shared.reserved.0     --------------------------
	.section	.nv.shared.reserved.0,"aw",@nobits
	.weak		__nv_reservedSMEM_offset_0_alias
	.size		__nv_reservedSMEM_offset_0_alias, 0, 64
	.other		__nv_reservedSMEM_offset_0_alias,@"STO_CUDA_RESERVED_SHARED STV_DEFAULT"
__nv_reservedSMEM_offset_0_alias:
	.zero		0
	.zero		64


//--------------------- .nv.constant0.triad_step  --------------------------
	.section	.nv.constant0.triad_step,"a",@progbits
	.sectionflags	@""
	.align	4
.nv.constant0.triad_step:
	.zero		936


//--------------------- .nv.constant0.add_step    --------------------------
	.section	.nv.constant0.add_step,"a",@progbits
	.sectionflags	@""
	.align	4
.nv.constant0.add_step:
	.zero		928


//--------------------- .nv.constant0.multiply_step --------------------------
	.section	.nv.constant0.multiply_step,"a",@progbits
	.sectionflags	@""
	.align	4
.nv.constant0.multiply_step:
	.zero		928


//--------------------- SYMBOLS --------------------------

	.type		.nv.reservedSmem.offset0,@object
	.size		.nv.reservedSmem.offset0,0x4
